	.headerflags	@"EF_CUDA_TEXMODE_UNIFIED EF_CUDA_64BIT_ADDRESS EF_CUDA_ACCELERATORS EF_CUDA_SM90 EF_CUDA_VIRTUAL_SM(EF_CUDA_SM90)"
	.elftype	@"ET_EXEC"


//--------------------- .nv.info                  --------------------------
	.section	.nv.info,"",@"SHT_CUDA_INFO"
	.align	4


	//----- nvinfo : EIATTR_REGCOUNT
	.align		4
        /*0000*/ 	.byte	0x04, 0x2f
        /*0002*/ 	.short	(.L_3 - .L_2)
	.align		4
.L_2:
        /*0004*/ 	.word	index@(triton_poi_fused__native_batch_norm_legit_no_training_convolution_relu_34)
        /*0008*/ 	.word	0x00000016


	//----- nvinfo : EIATTR_MIN_STACK_SIZE
	.align		4
.L_3:
        /*000c*/ 	.byte	0x04, 0x12
        /*000e*/ 	.short	(.L_5 - .L_4)
	.align		4
.L_4:
        /*0010*/ 	.word	index@(triton_poi_fused__native_batch_norm_legit_no_training_convolution_relu_34)
        /*0014*/ 	.word	0x00000000


	//----- nvinfo : EIATTR_FRAME_SIZE
	.align		4
.L_5:
        /*0018*/ 	.byte	0x04, 0x11
        /*001a*/ 	.short	(.L_7 - .L_6)
	.align		4
.L_6:
        /*001c*/ 	.word	index@(triton_poi_fused__native_batch_norm_legit_no_training_convolution_relu_34)
        /*0020*/ 	.word	0x00000000


	//----- nvinfo : EIATTR_MIN_STACK_SIZE
	.align		4
.L_7:
        /*0024*/ 	.byte	0x04, 0x12
        /*0026*/ 	.short	(.L_9 - .L_8)
	.align		4
.L_8:
        /*0028*/ 	.word	index@(triton_poi_fused__native_batch_norm_legit_no_training_convolution_relu_34)
        /*002c*/ 	.word	0x00000000
.L_9:


//--------------------- .nv.info.triton_poi_fused__native_batch_norm_legit_no_training_convolution_relu_34 --------------------------
	.section	.nv.info.triton_poi_fused__native_batch_norm_legit_no_training_convolution_relu_34,"",@"SHT_CUDA_INFO"
	.sectionflags	@""
	.align	4


	//----- nvinfo : EIATTR_CUDA_API_VERSION
	.align		4
        /*0000*/ 	.byte	0x04, 0x37
        /*0002*/ 	.short	(.L_11 - .L_10)
.L_10:
        /*0004*/ 	.word	0x0000007c


	//----- nvinfo : EIATTR_KPARAM_INFO
	.align		4
.L_11:
        /*0008*/ 	.byte	0x04, 0x17
        /*000a*/ 	.short	(.L_13 - .L_12)
.L_12:
        /*000c*/ 	.word	0x00000000
        /*0010*/ 	.short	0x0007
        /*0012*/ 	.short	0x0038
        /*0014*/ 	.byte	0x00, 0xf0, 0x11, 0x00


	//----- nvinfo : EIATTR_KPARAM_INFO
	.align		4
.L_13:
        /*0018*/ 	.byte	0x04, 0x17
        /*001a*/ 	.short	(.L_15 - .L_14)
.L_14:
        /*001c*/ 	.word	0x00000000
        /*0020*/ 	.short	0x0006
        /*0022*/ 	.short	0x0030
        /*0024*/ 	.byte	0x00, 0xf4, 0x21, 0x00


	//----- nvinfo : EIATTR_KPARAM_INFO
	.align		4
.L_15:
        /*0028*/ 	.byte	0x04, 0x17
        /*002a*/ 	.short	(.L_17 - .L_16)
.L_16:
        /*002c*/ 	.word	0x00000000
        /*0030*/ 	.short	0x0005
        /*0032*/ 	.short	0x0028
        /*0034*/ 	.byte	0x00, 0xf4, 0x21, 0x00


	//----- nvinfo : EIATTR_KPARAM_INFO
	.align		4
.L_17:
        /*0038*/ 	.byte	0x04, 0x17
        /*003a*/ 	.short	(.L_19 - .L_18)
.L_18:
        /*003c*/ 	.word	0x00000000
        /*0040*/ 	.short	0x0004
        /*0042*/ 	.short	0x0020
        /*0044*/ 	.byte	0x00, 0xf4, 0x21, 0x00


	//----- nvinfo : EIATTR_KPARAM_INFO
	.align		4
.L_19:
        /*0048*/ 	.byte	0x04, 0x17
        /*004a*/ 	.short	(.L_21 - .L_20)
.L_20:
        /*004c*/ 	.word	0x00000000
        /*0050*/ 	.short	0x0003
        /*0052*/ 	.short	0x0018
        /*0054*/ 	.byte	0x00, 0xf4, 0x21, 0x00


	//----- nvinfo : EIATTR_KPARAM_INFO
	.align		4
.L_21:
        /*0058*/ 	.byte	0x04, 0x17
        /*005a*/ 	.short	(.L_23 - .L_22)
.L_22:
        /*005c*/ 	.word	0x00000000
        /*0060*/ 	.short	0x0002
        /*0062*/ 	.short	0x0010
        /*0064*/ 	.byte	0x00, 0xf4, 0x21, 0x00


	//----- nvinfo : EIATTR_KPARAM_INFO
	.align		4
.L_23:
        /*0068*/ 	.byte	0x04, 0x17
        /*006a*/ 	.short	(.L_25 - .L_24)
.L_24:
        /*006c*/ 	.word	0x00000000
        /*0070*/ 	.short	0x0001
        /*0072*/ 	.short	0x0008
        /*0074*/ 	.byte	0x00, 0xf4, 0x21, 0x00


	//----- nvinfo : EIATTR_KPARAM_INFO
	.align		4
.L_25:
        /*0078*/ 	.byte	0x04, 0x17
        /*007a*/ 	.short	(.L_27 - .L_26)
.L_26:
        /*007c*/ 	.word	0x00000000
        /*0080*/ 	.short	0x0000
        /*0082*/ 	.short	0x0000
        /*0084*/ 	.byte	0x00, 0xf4, 0x21, 0x00


	//----- nvinfo : EIATTR_SPARSE_MMA_MASK
	.align		4
.L_27:
        /*0088*/ 	.byte	0x03, 0x50
        /*008a*/ 	.short	0x0000


	//----- nvinfo : EIATTR_MAXREG_COUNT
	.align		4
        /*008c*/ 	.byte	0x03, 0x1b
        /*008e*/ 	.short	0x00ff


	//----- nvinfo : EIATTR_EXIT_INSTR_OFFSETS
	.align		4
        /*0090*/ 	.byte	0x04, 0x1c
        /*0092*/ 	.short	(.L_29 - .L_28)


	//   ....[0]....
.L_28:
        /*0094*/ 	.word	0x00000430


	//----- nvinfo : EIATTR_REQNTID
	.align		4
.L_29:
        /*0098*/ 	.byte	0x04, 0x10
        /*009a*/ 	.short	(.L_31 - .L_30)
.L_30:
        /*009c*/ 	.word	0x00000080
        /*00a0*/ 	.word	0x00000001
        /*00a4*/ 	.word	0x00000001


	//----- nvinfo : EIATTR_CBANK_PARAM_SIZE
	.align		4
.L_31:
        /*00a8*/ 	.byte	0x03, 0x19
        /*00aa*/ 	.short	0x003c


	//----- nvinfo : EIATTR_PARAM_CBANK
	.align		4
        /*00ac*/ 	.byte	0x04, 0x0a
        /*00ae*/ 	.short	(.L_33 - .L_32)
	.align		4
.L_32:
        /*00b0*/ 	.word	index@(.nv.constant0.triton_poi_fused__native_batch_norm_legit_no_training_convolution_relu_34)
        /*00b4*/ 	.short	0x0210
        /*00b6*/ 	.short	0x003c


	//----- nvinfo : EIATTR_SW_WAR
	.align		4
.L_33:
        /*00b8*/ 	.byte	0x04, 0x36
        /*00ba*/ 	.short	(.L_35 - .L_34)
.L_34:
        /*00bc*/ 	.word	0x00000008
.L_35:


//--------------------- .nv.callgraph             --------------------------
	.section	.nv.callgraph,"",@"SHT_CUDA_CALLGRAPH"
	.align	4
	.sectionentsize	8
	.align		4
        /*0000*/ 	.word	0x00000000
	.align		4
        /*0004*/ 	.word	0xffffffff
	.align		4
        /*0008*/ 	.word	0x00000000
	.align		4
        /*000c*/ 	.word	0xfffffffe
	.align		4
        /*0010*/ 	.word	0x00000000
	.align		4
        /*0014*/ 	.word	0xfffffffd
	.align		4
        /*0018*/ 	.word	0x00000000
	.align		4
        /*001c*/ 	.word	0xfffffffc


//--------------------- .nv.constant4             --------------------------
	.section	.nv.constant4,"a",@progbits
	.align	8
	.align		8
.nv.constant4:
        /*0000*/ 	.dword	_$_str
	.align		8
        /*0008*/ 	.dword	_$_str_$_2


//--------------------- .text.triton_poi_fused__native_batch_norm_legit_no_training_convolution_relu_34 --------------------------
	.section	.text.triton_poi_fused__native_batch_norm_legit_no_training_convolution_relu_34,"ax",@progbits
	.align	128
        .global         triton_poi_fused__native_batch_norm_legit_no_training_convolution_relu_34
        .type           triton_poi_fused__native_batch_norm_legit_no_training_convolution_relu_34,@function
        .size           triton_poi_fused__native_batch_norm_legit_no_training_convolution_relu_34,(.L_x_1 - triton_poi_fused__native_batch_norm_legit_no_training_convolution_relu_34)
        .other          triton_poi_fused__native_batch_norm_legit_no_training_convolution_relu_34,@"STO_CUDA_ENTRY STV_DEFAULT"
triton_poi_fused__native_batch_norm_legit_no_training_convolution_relu_34:
.text.triton_poi_fused__native_batch_norm_legit_no_training_convolution_relu_34:
[----:B------:R-:W-:Y:S01]  /*0000*/  LDC R1, c[0x0][0x28] ;  /* 0x00000a00ff017b82 */ /* 0x000fe20000000800 */
[----:B------:R-:W1:Y:S07]  /*0010*/  S2R R0, SR_TID.X ;  /* 0x0000000000007919 */ /* 0x000e6e0000002100 */
[----:B------:R-:W2:Y:S01]  /*0020*/  LDC.64 R6, c[0x0][0x228] ;  /* 0x00008a00ff067b82 */ /* 0x000ea20000000a00 */
[----:B------:R-:W-:Y:S01]  /*0030*/  ULDC.64 UR4, c[0x0][0x208] ;  /* 0x0000820000047ab9 */ /* 0x000fe20000000a00 */
[----:B------:R-:W3:Y:S06]  /*0040*/  S2R R5, SR_CTAID.X ;  /* 0x0000000000057919 */ /* 0x000eec0000002500 */
[----:B------:R-:W4:Y:S08]  /*0050*/  LDC.64 R12, c[0x0][0x218] ;  /* 0x00008600ff0c7b82 */ /* 0x000f300000000a00 */
[----:B------:R-:W5:Y:S08]  /*0060*/  LDC.64 R14, c[0x0][0x220] ;  /* 0x00008800ff0e7b82 */ /* 0x000f700000000a00 */
[----:B------:R-:W5:Y:S01]  /*0070*/  LDC.64 R10, c[0x0][0x238] ;  /* 0x00008e00ff0a7b82 */ /* 0x000f620000000a00 */
[----:B-1----:R-:W-:-:S07]  /*0080*/  SHF.L.U32 R0, R0, 0x1, RZ ;  /* 0x0000000100007819 */ /* 0x002fce00000006ff */
[----:B------:R-:W1:Y:S01]  /*0090*/  LDC.64 R16, c[0x0][0x230] ;  /* 0x00008c00ff107b82 */ /* 0x000e620000000a00 */
[----:B---3--:R-:W-:Y:S02]  /*00a0*/  SHF.R.S32.HI R3, RZ, 0x17, R5 ;  /* 0x00000017ff037819 */ /* 0x008fe40000011405 */
[----:B------:R-:W-:Y:S02]  /*00b0*/  LOP3.LUT R0, R0, 0xfe, RZ, 0xc0, !PT ;  /* 0x000000fe00007812 */ /* 0x000fe400078ec0ff */
[----:B------:R-:W-:Y:S02]  /*00c0*/  SGXT R3, R3, 0x1 ;  /* 0x000000010303781a */ /* 0x000fe40000000200 */
[----:B------:R-:W-:-:S04]  /*00d0*/  LEA R0, R5, R0, 0x8 ;  /* 0x0000000005007211 */ /* 0x000fc800078e40ff */
[----:B------:R-:W-:-:S04]  /*00e0*/  LEA.HI R3, R3, R0, RZ, 0x5 ;  /* 0x0000000003037211 */ /* 0x000fc800078f28ff */
[----:B------:R-:W-:-:S04]  /*00f0*/  LOP3.LUT R3, R3, 0xffffffe0, RZ, 0xc0, !PT ;  /* 0xffffffe003037812 */ /* 0x000fc800078ec0ff */
[----:B------:R-:W-:Y:S02]  /*0100*/  IADD3 R8, R0, -R3, RZ ;  /* 0x8000000300087210 */ /* 0x000fe40007ffe0ff */
[----:B------:R-:W3:Y:S03]  /*0110*/  LDC.64 R2, c[0x0][0x210] ;  /* 0x00008400ff027b82 */ /* 0x000ee60000000a00 */
[----:B--2---:R-:W-:-:S06]  /*0120*/  IMAD.WIDE R6, R8, 0x4, R6 ;  /* 0x0000000408067825 */ /* 0x004fcc00078e0206 */
[----:B------:R-:W2:Y:S01]  /*0130*/  LDG.E.EL.64 R6, desc[UR4][R6.64] ;  /* 0x0000000406067981 */ /* 0x000ea2000c2e1b00 */
[----:B----4-:R-:W-:-:S04]  /*0140*/  IMAD.WIDE R12, R8, 0x4, R12 ;  /* 0x00000004080c7825 */ /* 0x010fc800078e020c */
[C---:B-----5:R-:W-:Y:S02]  /*0150*/  IMAD.WIDE R14, R8.reuse, 0x4, R14 ;  /* 0x00000004080e7825 */ /* 0x060fe400078e020e */
[----:B------:R-:W4:Y:S02]  /*0160*/  LDG.E.EL.64 R12, desc[UR4][R12.64] ;  /* 0x000000040c0c7981 */ /* 0x000f24000c2e1b00 */
[----:B0-----:R-:W-:Y:S02]  /*0170*/  IMAD.WIDE R10, R8, 0x4, R10 ;  /* 0x00000004080a7825 */ /* 0x001fe400078e020a */
[----:B------:R-:W5:Y:S02]  /*0180*/  LDG.E.EL.64 R14, desc[UR4][R14.64] ;  /* 0x000000040e0e7981 */ /* 0x000f64000c2e1b00 */
[----:B---3--:R-:W-:Y:S02]  /*0190*/  IMAD.WIDE R2, R0, 0x4, R2 ;  /* 0x0000000400027825 */ /* 0x008fe400078e0202 */
[----:B------:R-:W3:Y:S04]  /*01a0*/  LDG.E.EL.64 R10, desc[UR4][R10.64] ;  /* 0x000000040a0a7981 */ /* 0x000ee8000c2e1b00 */
[----:B------:R-:W4:Y:S01]  /*01b0*/  LDG.E.64 R4, desc[UR4][R2.64] ;  /* 0x0000000402047981 */ /* 0x000f22000c1e1b00 */
[----:B-1----:R-:W-:-:S05]  /*01c0*/  IMAD.WIDE R16, R8, 0x4, R16 ;  /* 0x0000000408107825 */ /* 0x002fca00078e0210 */
[----:B------:R0:W3:Y:S02]  /*01d0*/  LDG.E.EL.64 R8, desc[UR4][R16.64] ;  /* 0x0000000410087981 */ /* 0x0000e4000c2e1b00 */
[----:B0-----:R-:W-:Y:S01]  /*01e0*/  HFMA2.MMA R16, -RZ, RZ, 1.625, 0 ;  /* 0x3e800000ff107435 */ /* 0x001fe200000001ff */
[----:B--2---:R-:W-:Y:S01]  /*01f0*/  FADD R6, R6, 9.9999997473787516356e-06 ;  /* 0x3727c5ac06067421 */ /* 0x004fe20000000000 */
[----:B------:R-:W-:-:S03]  /*0200*/  FADD R7, R7, 9.9999997473787516356e-06 ;  /* 0x3727c5ac07077421 */ /* 0x000fc60000000000 */
[----:B------:R-:W0:Y:S08]  /*0210*/  MUFU.SQRT R18, R6 ;  /* 0x0000000600127308 */ /* 0x000e300000002000 */
[----:B------:R1:W2:Y:S01]  /*0220*/  MUFU.SQRT R19, R7 ;  /* 0x0000000700137308 */ /* 0x0002a20000002000 */
[C---:B0-----:R-:W-:Y:S02]  /*0230*/  FSETP.GT.AND P0, PT, R18.reuse, 8.50705917302346158658e+37, PT ;  /* 0x7e8000001200780b */ /* 0x041fe40003f04000 */
[----:B------:R-:W-:Y:S01]  /*0240*/  FSETP.GEU.AND P2, PT, R18, 1.175494350822287508e-38, PT ;  /* 0x008000001200780b */ /* 0x000fe20003f4e000 */
[----:B-1----:R-:W0:Y:S01]  /*0250*/  LDC.64 R6, c[0x0][0x240] ;  /* 0x00009000ff067b82 */ /* 0x002e220000000a00 */
[----:B--2---:R-:W-:-:S02]  /*0260*/  FSETP.GT.AND P1, PT, R19, 8.50705917302346158658e+37, PT ;  /* 0x7e8000001300780b */ /* 0x004fc40003f24000 */
[----:B------:R-:W-:-:S07]  /*0270*/  FSETP.GEU.AND P3, PT, R19, 1.175494350822287508e-38, PT ;  /* 0x008000001300780b */ /* 0x000fce0003f6e000 */
[----:B------:R-:W-:-:S04]  /*0280*/  @P0 FMUL R18, R18, 0.25 ;  /* 0x3e80000012120820 */ /* 0x000fc80000400000 */
[----:B------:R-:W-:Y:S01]  /*0290*/  @!P2 FMUL R18, R18, 16777216 ;  /* 0x4b8000001212a820 */ /* 0x000fe20000400000 */
[----:B------:R-:W-:-:S04]  /*02a0*/  @P1 FMUL R19, R19, 0.25 ;  /* 0x3e80000013131820 */ /* 0x000fc80000400000 */
[----:B------:R-:W-:Y:S01]  /*02b0*/  @!P3 FMUL R19, R19, 16777216 ;  /* 0x4b8000001313b820 */ /* 0x000fe20000400000 */
[----:B------:R-:W1:Y:S01]  /*02c0*/  MUFU.RCP R18, R18 ;  /* 0x0000001200127308 */ /* 0x000e620000001000 */
[----:B------:R-:W-:-:S07]  /*02d0*/  FSEL R17, R16, 1, P0 ;  /* 0x3f80000010117808 */ /* 0x000fce0000000000 */
[----:B------:R-:W2:Y:S01]  /*02e0*/  MUFU.RCP R19, R19 ;  /* 0x0000001300137308 */ /* 0x000ea20000001000 */
[----:B------:R-:W-:Y:S01]  /*02f0*/  FSEL R16, R16, 1, P1 ;  /* 0x3f80000010107808 */ /* 0x000fe20000800000 */
[----:B------:R-:W-:Y:S01]  /*0300*/  @!P2 FMUL R17, R17, 16777216 ;  /* 0x4b8000001111a820 */ /* 0x000fe20000400000 */
[----:B----4-:R-:W-:Y:S01]  /*0310*/  FADD R4, R4, R12 ;  /* 0x0000000c04047221 */ /* 0x010fe20000000000 */
[----:B------:R-:W-:Y:S02]  /*0320*/  FADD R5, R5, R13 ;  /* 0x0000000d05057221 */ /* 0x000fe40000000000 */
[----:B------:R-:W-:Y:S01]  /*0330*/  @!P3 FMUL R16, R16, 16777216 ;  /* 0x4b8000001010b820 */ /* 0x000fe20000400000 */
[----:B-1----:R-:W-:Y:S01]  /*0340*/  FMUL R17, R18, R17 ;  /* 0x0000001112117220 */ /* 0x002fe20000400000 */
[----:B-----5:R-:W-:Y:S01]  /*0350*/  FADD R14, -R14, R4 ;  /* 0x000000040e0e7221 */ /* 0x020fe20000000100 */
[----:B------:R-:W-:Y:S01]  /*0360*/  FADD R15, -R15, R5 ;  /* 0x000000050f0f7221 */ /* 0x000fe20000000100 */
[----:B--2---:R-:W-:-:S02]  /*0370*/  FMUL R16, R19, R16 ;  /* 0x0000001013107220 */ /* 0x004fc40000400000 */
[----:B------:R-:W-:Y:S02]  /*0380*/  FMUL R17, R14, R17 ;  /* 0x000000110e117220 */ /* 0x000fe40000400000 */
[----:B------:R-:W-:Y:S02]  /*0390*/  FMUL R16, R15, R16 ;  /* 0x000000100f107220 */ /* 0x000fe40000400000 */
[----:B---3--:R-:W-:Y:S02]  /*03a0*/  FFMA R8, R8, R17, R10 ;  /* 0x0000001108087223 */ /* 0x008fe4000000000a */
[----:B------:R-:W-:-:S03]  /*03b0*/  FFMA R9, R9, R16, R11 ;  /* 0x0000001009097223 */ /* 0x000fc6000000000b */
[----:B------:R-:W-:Y:S02]  /*03c0*/  FSETP.GEU.AND P0, PT, R8, RZ, PT ;  /* 0x000000ff0800720b */ /* 0x000fe40003f0e000 */
[C---:B------:R-:W-:Y:S01]  /*03d0*/  FSETP.GEU.AND P1, PT, R9.reuse, RZ, PT ;  /* 0x000000ff0900720b */ /* 0x040fe20003f2e000 */
[----:B0-----:R-:W-:Y:S01]  /*03e0*/  IMAD.WIDE R6, R0, 0x4, R6 ;  /* 0x0000000400067825 */ /* 0x001fe200078e0206 */
[----:B------:R-:W-:Y:S02]  /*03f0*/  FSEL R8, R8, RZ, P0 ;  /* 0x000000ff08087208 */ /* 0x000fe40000000000 */
[----:B------:R-:W-:Y:S01]  /*0400*/  FSEL R9, R9, RZ, P1 ;  /* 0x000000ff09097208 */ /* 0x000fe20000800000 */
[----:B------:R-:W-:Y:S04]  /*0410*/  STG.E.64 desc[UR4][R2.64], R4 ;  /* 0x0000000402007986 */ /* 0x000fe8000c101b04 */
[----:B------:R-:W-:Y:S01]  /*0420*/  STG.E.64 desc[UR4][R6.64], R8 ;  /* 0x0000000806007986 */ /* 0x000fe2000c101b04 */
[----:B------:R-:W-:Y:S05]  /*0430*/  EXIT ;  /* 0x000000000000794d */ /* 0x000fea0003800000 */
.L_x_0:
[----:B------:R-:W-:-:S00]  /*0440*/  BRA `(.L_x_0) ;  /* 0xfffffffc00fc7947 */ /* 0x000fc0000383ffff */
[----:B------:R-:W-:-:S00]  /*0450*/  NOP ;  /* 0x0000000000007918 */ /* 0x000fc00000000000 */
        /* <DEDUP_REMOVED lines=10> */
.L_x_1:


//--------------------- .nv.global.init           --------------------------
	.section	.nv.global.init,"aw",@progbits
.nv.global.init:
	.type		_$_str,@object
	.size		_$_str,(_$_str_$_2 - _$_str)
_$_str:
        /*0000*/ 	.byte	0x5f, 0x5f, 0x43, 0x55, 0x44, 0x41, 0x5f, 0x46, 0x54, 0x5a, 0x00
	.type		_$_str_$_2,@object
	.size		_$_str_$_2,(.L_1 - _$_str_$_2)
_$_str_$_2:
        /*000b*/ 	.byte	0x5f, 0x5f, 0x43, 0x55, 0x44, 0x41, 0x5f, 0x50, 0x52, 0x45, 0x43, 0x5f, 0x53, 0x51, 0x52, 0x54
        /*001b*/ 	.byte	0x00
.L_1:


//--------------------- .nv.constant0.triton_poi_fused__native_batch_norm_legit_no_training_convolution_relu_34 --------------------------
	.section	.nv.constant0.triton_poi_fused__native_batch_norm_legit_no_training_convolution_relu_34,"a",@progbits
	.sectionflags	@""
	.align	4
.nv.constant0.triton_poi_fused__native_batch_norm_legit_no_training_convolution_relu_34:
	.zero		588
